	.headerflags	@"EF_CUDA_TEXMODE_UNIFIED EF_CUDA_64BIT_ADDRESS EF_CUDA_ACCELERATORS EF_CUDA_SM90 EF_CUDA_VIRTUAL_SM(EF_CUDA_SM90)"
	.elftype	@"ET_EXEC"


//--------------------- .nv.info                  --------------------------
	.section	.nv.info,"",@"SHT_CUDA_INFO"
	.align	4


	//----- nvinfo : EIATTR_REGCOUNT
	.align		4
        /*0000*/ 	.byte	0x04, 0x2f
        /*0002*/ 	.short	(.L_1 - .L_0)
	.align		4
.L_0:
        /*0004*/ 	.word	index@(triton_poi_fused__softmax_1)
        /*0008*/ 	.word	0x00000020


	//----- nvinfo : EIATTR_MIN_STACK_SIZE
	.align		4
.L_1:
        /*000c*/ 	.byte	0x04, 0x12
        /*000e*/ 	.short	(.L_3 - .L_2)
	.align		4
.L_2:
        /*0010*/ 	.word	index@(triton_poi_fused__softmax_1)
        /*0014*/ 	.word	0x00000000


	//----- nvinfo : EIATTR_FRAME_SIZE
	.align		4
.L_3:
        /*0018*/ 	.byte	0x04, 0x11
        /*001a*/ 	.short	(.L_5 - .L_4)
	.align		4
.L_4:
        /*001c*/ 	.word	index@(triton_poi_fused__softmax_1)
        /*0020*/ 	.word	0x00000000


	//----- nvinfo : EIATTR_MIN_STACK_SIZE
	.align		4
.L_5:
        /*0024*/ 	.byte	0x04, 0x12
        /*0026*/ 	.short	(.L_7 - .L_6)
	.align		4
.L_6:
        /*0028*/ 	.word	index@(triton_poi_fused__softmax_1)
        /*002c*/ 	.word	0x00000000
.L_7:


//--------------------- .nv.info.triton_poi_fused__softmax_1 --------------------------
	.section	.nv.info.triton_poi_fused__softmax_1,"",@"SHT_CUDA_INFO"
	.sectionflags	@""
	.align	4


	//----- nvinfo : EIATTR_CUDA_API_VERSION
	.align		4
        /*0000*/ 	.byte	0x04, 0x37
        /*0002*/ 	.short	(.L_9 - .L_8)
.L_8:
        /*0004*/ 	.word	0x0000007c


	//----- nvinfo : EIATTR_KPARAM_INFO
	.align		4
.L_9:
        /*0008*/ 	.byte	0x04, 0x17
        /*000a*/ 	.short	(.L_11 - .L_10)
.L_10:
        /*000c*/ 	.word	0x00000000
        /*0010*/ 	.short	0x0002
        /*0012*/ 	.short	0x0010
        /*0014*/ 	.byte	0x00, 0xf0, 0x11, 0x00


	//----- nvinfo : EIATTR_KPARAM_INFO
	.align		4
.L_11:
        /*0018*/ 	.byte	0x04, 0x17
        /*001a*/ 	.short	(.L_13 - .L_12)
.L_12:
        /*001c*/ 	.word	0x00000000
        /*0020*/ 	.short	0x0001
        /*0022*/ 	.short	0x0008
        /*0024*/ 	.byte	0x00, 0xf4, 0x21, 0x00


	//----- nvinfo : EIATTR_KPARAM_INFO
	.align		4
.L_13:
        /*0028*/ 	.byte	0x04, 0x17
        /*002a*/ 	.short	(.L_15 - .L_14)
.L_14:
        /*002c*/ 	.word	0x00000000
        /*0030*/ 	.short	0x0000
        /*0032*/ 	.short	0x0000
        /*0034*/ 	.byte	0x00, 0xf4, 0x21, 0x00


	//----- nvinfo : EIATTR_SPARSE_MMA_MASK
	.align		4
.L_15:
        /*0038*/ 	.byte	0x03, 0x50
        /*003a*/ 	.short	0x0000


	//----- nvinfo : EIATTR_MAXREG_COUNT
	.align		4
        /*003c*/ 	.byte	0x03, 0x1b
        /*003e*/ 	.short	0x00ff


	//----- nvinfo : EIATTR_EXIT_INSTR_OFFSETS
	.align		4
        /*0040*/ 	.byte	0x04, 0x1c
        /*0042*/ 	.short	(.L_17 - .L_16)


	//   ....[0]....
.L_16:
        /*0044*/ 	.word	0x00000550


	//   ....[1]....
        /*0048*/ 	.word	0x00000570


	//----- nvinfo : EIATTR_REQNTID
	.align		4
.L_17:
        /*004c*/ 	.byte	0x04, 0x10
        /*004e*/ 	.short	(.L_19 - .L_18)
.L_18:
        /*0050*/ 	.word	0x00000100
        /*0054*/ 	.word	0x00000001
        /*0058*/ 	.word	0x00000001


	//----- nvinfo : EIATTR_CBANK_PARAM_SIZE
	.align		4
.L_19:
        /*005c*/ 	.byte	0x03, 0x19
        /*005e*/ 	.short	0x0014


	//----- nvinfo : EIATTR_PARAM_CBANK
	.align		4
        /*0060*/ 	.byte	0x04, 0x0a
        /*0062*/ 	.short	(.L_21 - .L_20)
	.align		4
.L_20:
        /*0064*/ 	.word	index@(.nv.constant0.triton_poi_fused__softmax_1)
        /*0068*/ 	.short	0x0210
        /*006a*/ 	.short	0x0014


	//----- nvinfo : EIATTR_SW_WAR
	.align		4
.L_21:
        /*006c*/ 	.byte	0x04, 0x36
        /*006e*/ 	.short	(.L_23 - .L_22)
.L_22:
        /*0070*/ 	.word	0x00000008
.L_23:


//--------------------- .nv.callgraph             --------------------------
	.section	.nv.callgraph,"",@"SHT_CUDA_CALLGRAPH"
	.align	4
	.sectionentsize	8
	.align		4
        /*0000*/ 	.word	0x00000000
	.align		4
        /*0004*/ 	.word	0xffffffff
	.align		4
        /*0008*/ 	.word	0x00000000
	.align		4
        /*000c*/ 	.word	0xfffffffe
	.align		4
        /*0010*/ 	.word	0x00000000
	.align		4
        /*0014*/ 	.word	0xfffffffd
	.align		4
        /*0018*/ 	.word	0x00000000
	.align		4
        /*001c*/ 	.word	0xfffffffc


//--------------------- .text.triton_poi_fused__softmax_1 --------------------------
	.section	.text.triton_poi_fused__softmax_1,"ax",@progbits
	.align	128
        .global         triton_poi_fused__softmax_1
        .type           triton_poi_fused__softmax_1,@function
        .size           triton_poi_fused__softmax_1,(.L_x_1 - triton_poi_fused__softmax_1)
        .other          triton_poi_fused__softmax_1,@"STO_CUDA_ENTRY STV_DEFAULT"
triton_poi_fused__softmax_1:
.text.triton_poi_fused__softmax_1:
[----:B------:R-:W0:Y:S01]  /*0000*/  LDC R1, c[0x0][0x28] ;  /* 0x00000a00ff017b82 */ /* 0x000e220000000800 */
[----:B------:R-:W1:Y:S01]  /*0010*/  S2R R0, SR_TID.X ;  /* 0x0000000000007919 */ /* 0x000e620000002100 */
[----:B------:R-:W-:Y:S01]  /*0020*/  HFMA2.MMA R4, -RZ, RZ, 0, 0 ;  /* 0x00000000ff047435 */ /* 0x000fe200000001ff */
[----:B------:R-:W-:-:S05]  /*0030*/  MOV R8, RZ ;  /* 0x000000ff00087202 */ /* 0x000fca0000000f00 */
[----:B------:R-:W2:Y:S01]  /*0040*/  LDC.64 R2, c[0x0][0x210] ;  /* 0x00008400ff027b82 */ /* 0x000ea20000000a00 */
[----:B------:R-:W3:Y:S01]  /*0050*/  S2R R5, SR_CTAID.X ;  /* 0x0000000000057919 */ /* 0x000ee20000002500 */
[----:B------:R-:W-:Y:S01]  /*0060*/  MOV R11, RZ ;  /* 0x000000ff000b7202 */ /* 0x000fe20000000f00 */
[----:B------:R-:W-:Y:S01]  /*0070*/  ULDC.64 UR4, c[0x0][0x208] ;  /* 0x0000820000047ab9 */ /* 0x000fe20000000a00 */
[----:B-1----:R-:W-:-:S04]  /*0080*/  SHF.L.U32 R0, R0, 0x1, RZ ;  /* 0x0000000100007819 */ /* 0x002fc800000006ff */
[----:B------:R-:W-:-:S04]  /*0090*/  LOP3.LUT R0, R0, 0x1fe, RZ, 0xc0, !PT ;  /* 0x000001fe00007812 */ /* 0x000fc800078ec0ff */
[----:B---3--:R-:W-:-:S04]  /*00a0*/  LEA R5, R5, R0, 0x9 ;  /* 0x0000000005057211 */ /* 0x008fc800078e48ff */
[----:B------:R-:W-:Y:S01]  /*00b0*/  IADD3 R9, R5, 0x1, RZ ;  /* 0x0000000105097810 */ /* 0x000fe20007ffe0ff */
[C---:B------:R-:W-:Y:S01]  /*00c0*/  IMAD.HI R0, R5.reuse, -0x61b970cb, R4 ;  /* 0x9e468f3505007827 */ /* 0x040fe200078e0204 */
[----:B------:R-:W-:-:S03]  /*00d0*/  ISETP.GE.AND P4, PT, R5, 0x67840, PT ;  /* 0x000678400500780c */ /* 0x000fc60003f86270 */
[----:B------:R-:W-:Y:S01]  /*00e0*/  IMAD.HI R13, R9, -0x61b970cb, R8 ;  /* 0x9e468f35090d7827 */ /* 0x000fe200078e0208 */
[----:B------:R-:W-:-:S04]  /*00f0*/  SHF.R.U32.HI R7, RZ, 0x1f, R0 ;  /* 0x0000001fff077819 */ /* 0x000fc80000011600 */
[----:B------:R-:W-:Y:S02]  /*0100*/  SHF.R.U32.HI R4, RZ, 0x1f, R13 ;  /* 0x0000001fff047819 */ /* 0x000fe4000001160d */
[CC--:B------:R-:W-:Y:S02]  /*0110*/  LEA.HI.SX32 R15, R0.reuse, R7.reuse, 0x14 ;  /* 0x00000007000f7211 */ /* 0x0c0fe400078fa2ff */
[----:B------:R-:W-:Y:S01]  /*0120*/  LEA.HI.SX32 R13, R13, R4, 0x14 ;  /* 0x000000040d0d7211 */ /* 0x000fe200078fa2ff */
[----:B------:R-:W-:Y:S01]  /*0130*/  HFMA2.MMA R4, -RZ, RZ, 0, 0 ;  /* 0x00000000ff047435 */ /* 0x000fe200000001ff */
[----:B------:R-:W-:Y:S01]  /*0140*/  LEA.HI.SX32 R7, R0, R7, 0x12 ;  /* 0x0000000700077211 */ /* 0x000fe200078f92ff */
[----:B------:R-:W-:Y:S01]  /*0150*/  IMAD R10, R15, -0x19e1, R5 ;  /* 0xffffe61f0f0a7824 */ /* 0x000fe200078e0205 */
[----:B------:R-:W-:Y:S01]  /*0160*/  HFMA2.MMA R0, -RZ, RZ, 0, 0 ;  /* 0x00000000ff007435 */ /* 0x000fe200000001ff */
[----:B------:R-:W-:Y:S01]  /*0170*/  IMAD R8, R13, -0x19e1, R9 ;  /* 0xffffe61f0d087824 */ /* 0x000fe200078e0209 */
[----:B------:R-:W-:Y:S01]  /*0180*/  MOV R9, RZ ;  /* 0x000000ff00097202 */ /* 0x000fe20000000f00 */
[----:B------:R-:W-:-:S02]  /*0190*/  IMAD R17, R7, 0x6800, R10 ;  /* 0x0000680007117824 */ /* 0x000fc400078e020a */
[----:B------:R-:W-:Y:S01]  /*01a0*/  IMAD R27, R7, 0x6800, R8 ;  /* 0x00006800071b7824 */ /* 0x000fe200078e0208 */
[----:B------:R-:W-:Y:S01]  /*01b0*/  HFMA2.MMA R26, -RZ, RZ, 0, 0 ;  /* 0x00000000ff1a7435 */ /* 0x000fe200000001ff */
[--C-:B--2---:R-:W-:Y:S01]  /*01c0*/  IMAD.WIDE R6, R17, 0x4, R2.reuse ;  /* 0x0000000411067825 */ /* 0x104fe200078e0202 */
[----:B------:R-:W-:Y:S02]  /*01d0*/  IADD3 R21, R17, 0x1a00, RZ ;  /* 0x00001a0011157810 */ /* 0x000fe40007ffe0ff */
[----:B------:R-:W-:Y:S01]  /*01e0*/  IADD3 R25, R27, 0x1a00, RZ ;  /* 0x00001a001b197810 */ /* 0x000fe20007ffe0ff */
[--C-:B------:R-:W-:Y:S01]  /*01f0*/  IMAD.WIDE R22, R27, 0x4, R2.reuse ;  /* 0x000000041b167825 */ /* 0x100fe200078e0202 */
[----:B------:R-:W-:Y:S01]  /*0200*/  IADD3 R19, R17, 0x3400, RZ ;  /* 0x0000340011137810 */ /* 0x000fe20007ffe0ff */
[----:B------:R-:W-:Y:S01]  /*0210*/  HFMA2.MMA R12, -RZ, RZ, 0, 0 ;  /* 0x00000000ff0c7435 */ /* 0x000fe200000001ff */
[----:B------:R-:W-:Y:S01]  /*0220*/  IADD3 R29, R27, 0x3400, RZ ;  /* 0x000034001b1d7810 */ /* 0x000fe20007ffe0ff */
[--C-:B------:R-:W-:Y:S01]  /*0230*/  IMAD.WIDE R20, R21, 0x4, R2.reuse ;  /* 0x0000000415147825 */ /* 0x100fe200078e0202 */
[----:B------:R-:W-:Y:S01]  /*0240*/  IADD3 R28, R17, 0x4e00, RZ ;  /* 0x00004e00111c7810 */ /* 0x000fe20007ffe0ff */
[----:B------:R-:W2:Y:S02]  /*0250*/  @!P4 LDG.E.EL R0, desc[UR4][R6.64] ;  /* 0x000000040600c981 */ /* 0x000ea4000c2e1900 */
[--C-:B------:R-:W-:Y:S01]  /*0260*/  IMAD.WIDE R24, R25, 0x4, R2.reuse ;  /* 0x0000000419187825 */ /* 0x100fe200078e0202 */
[----:B------:R-:W-:Y:S01]  /*0270*/  MOV R14, RZ ;  /* 0x000000ff000e7202 */ /* 0x000fe20000000f00 */
[----:B------:R1:W2:Y:S02]  /*0280*/  @!P4 LDG.E.EL R11, desc[UR4][R20.64] ;  /* 0x00000004140bc981 */ /* 0x0002a4000c2e1900 */
[----:B------:R-:W-:-:S02]  /*0290*/  IMAD.WIDE R16, R19, 0x4, R2 ;  /* 0x0000000413107825 */ /* 0x000fc400078e0202 */
[----:B------:R3:W4:Y:S02]  /*02a0*/  @!P4 LDG.E.EL R4, desc[UR4][R22.64] ;  /* 0x000000041604c981 */ /* 0x000724000c2e1900 */
[--C-:B------:R-:W-:Y:S02]  /*02b0*/  IMAD.WIDE R18, R29, 0x4, R2.reuse ;  /* 0x000000041d127825 */ /* 0x100fe400078e0202 */
[----:B------:R5:W4:Y:S01]  /*02c0*/  @!P4 LDG.E.EL R9, desc[UR4][R24.64] ;  /* 0x000000041809c981 */ /* 0x000b22000c2e1900 */
[----:B-1----:R-:W-:Y:S01]  /*02d0*/  IADD3 R21, R27, 0x4e00, RZ ;  /* 0x00004e001b157810 */ /* 0x002fe20007ffe0ff */
[--C-:B------:R-:W-:Y:S02]  /*02e0*/  IMAD.WIDE R6, R28, 0x4, R2.reuse ;  /* 0x000000041c067825 */ /* 0x100fe400078e0202 */
[----:B------:R-:W4:Y:S01]  /*02f0*/  @!P4 LDG.E.EL R26, desc[UR4][R16.64] ;  /* 0x00000004101ac981 */ /* 0x000f22000c2e1900 */
[----:B---3--:R-:W-:Y:S01]  /*0300*/  MOV R22, RZ ;  /* 0x000000ff00167202 */ /* 0x008fe20000000f00 */
[----:B------:R-:W-:-:S02]  /*0310*/  IMAD.WIDE R20, R21, 0x4, R2 ;  /* 0x0000000415147825 */ /* 0x000fc400078e0202 */
[----:B------:R-:W3:Y:S04]  /*0320*/  @!P4 LDG.E.EL R14, desc[UR4][R18.64] ;  /* 0x00000004120ec981 */ /* 0x000ee8000c2e1900 */
[----:B------:R-:W3:Y:S04]  /*0330*/  @!P4 LDG.E.EL R12, desc[UR4][R6.64] ;  /* 0x00000004060cc981 */ /* 0x000ee8000c2e1900 */
[----:B------:R-:W3:Y:S01]  /*0340*/  @!P4 LDG.E.EL R22, desc[UR4][R20.64] ;  /* 0x000000041416c981 */ /* 0x000ee2000c2e1900 */
[----:B0----5:R-:W-:Y:S01]  /*0350*/  IMAD R25, R15, 0x1a00, R10 ;  /* 0x00001a000f197824 */ /* 0x021fe200078e020a */
[----:B------:R-:W-:Y:S01]  /*0360*/  HFMA2.MMA R10, -RZ, RZ, 0, 0 ;  /* 0x00000000ff0a7435 */ /* 0x000fe200000001ff */
[----:B------:R-:W-:Y:S01]  /*0370*/  IMAD R13, R13, 0x1a00, R8 ;  /* 0x00001a000d0d7824 */ /* 0x000fe200078e0208 */
[----:B------:R-:W-:Y:S01]  /*0380*/  MOV R8, RZ ;  /* 0x000000ff00087202 */ /* 0x000fe20000000f00 */
[----:B------:R-:W-:-:S04]  /*0390*/  IMAD.WIDE R24, R25, 0x4, R2 ;  /* 0x0000000419187825 */ /* 0x000fc800078e0202 */
[----:B------:R-:W-:-:S03]  /*03a0*/  IMAD.WIDE R2, R13, 0x4, R2 ;  /* 0x000000040d027825 */ /* 0x000fc600078e0202 */
[----:B------:R-:W5:Y:S04]  /*03b0*/  @!P4 LDG.E R10, desc[UR4][R24.64] ;  /* 0x00000004180ac981 */ /* 0x000f68000c1e1900 */
[----:B------:R0:W5:Y:S02]  /*03c0*/  @!P4 LDG.E R8, desc[UR4][R2.64] ;  /* 0x000000040208c981 */ /* 0x000164000c1e1900 */
[----:B0-----:R-:W0:Y:S01]  /*03d0*/  LDC.64 R2, c[0x0][0x218] ;  /* 0x00008600ff027b82 */ /* 0x001e220000000a00 */
[----:B--2---:R-:W-:Y:S01]  /*03e0*/  FADD R11, R11, R0 ;  /* 0x000000000b0b7221 */ /* 0x004fe20000000000 */
[----:B----4-:R-:W-:-:S03]  /*03f0*/  FADD R9, R9, R4 ;  /* 0x0000000409097221 */ /* 0x010fc60000000000 */
[----:B------:R-:W-:Y:S01]  /*0400*/  FADD R11, R11, R26 ;  /* 0x0000001a0b0b7221 */ /* 0x000fe20000000000 */
[----:B---3--:R-:W-:-:S03]  /*0410*/  FADD R9, R9, R14 ;  /* 0x0000000e09097221 */ /* 0x008fc60000000000 */
[----:B------:R-:W-:Y:S01]  /*0420*/  FADD R11, R11, R12 ;  /* 0x0000000c0b0b7221 */ /* 0x000fe20000000000 */
[----:B------:R-:W-:-:S04]  /*0430*/  FADD R9, R9, R22 ;  /* 0x0000001609097221 */ /* 0x000fc80000000000 */
[----:B------:R-:W-:Y:S02]  /*0440*/  FSETP.GT.AND P0, PT, |R11|, 8.50705917302346158658e+37, PT ;  /* 0x7e8000000b00780b */ /* 0x000fe40003f04200 */
[----:B------:R-:W-:Y:S02]  /*0450*/  FSETP.GT.AND P1, PT, |R9|, 8.50705917302346158658e+37, PT ;  /* 0x7e8000000900780b */ /* 0x000fe40003f24200 */
[----:B------:R-:W-:Y:S02]  /*0460*/  FSETP.GEU.AND P2, PT, |R11|, 1.175494350822287508e-38, PT ;  /* 0x008000000b00780b */ /* 0x000fe40003f4e200 */
[----:B------:R-:W-:-:S07]  /*0470*/  FSETP.GEU.AND P3, PT, |R9|, 1.175494350822287508e-38, PT ;  /* 0x008000000900780b */ /* 0x000fce0003f6e200 */
[----:B------:R-:W-:Y:S02]  /*0480*/  @P0 FMUL R11, R11, 0.25 ;  /* 0x3e8000000b0b0820 */ /* 0x000fe40000400000 */
[----:B------:R-:W-:Y:S02]  /*0490*/  @P1 FMUL R9, R9, 0.25 ;  /* 0x3e80000009091820 */ /* 0x000fe40000400000 */
[----:B------:R-:W-:Y:S02]  /*04a0*/  @!P2 FMUL R11, R11, 16777216 ;  /* 0x4b8000000b0ba820 */ /* 0x000fe40000400000 */
[----:B------:R-:W-:-:S04]  /*04b0*/  @!P3 FMUL R9, R9, 16777216 ;  /* 0x4b8000000909b820 */ /* 0x000fc80000400000 */
[----:B------:R-:W1:Y:S01]  /*04c0*/  MUFU.RCP R11, R11 ;  /* 0x0000000b000b7308 */ /* 0x000e620000001000 */
[----:B-----5:R-:W-:-:S07]  /*04d0*/  @P0 FMUL R10, R10, 0.25 ;  /* 0x3e8000000a0a0820 */ /* 0x020fce0000400000 */
[----:B------:R-:W2:Y:S01]  /*04e0*/  MUFU.RCP R9, R9 ;  /* 0x0000000900097308 */ /* 0x000ea20000001000 */
[----:B------:R-:W-:Y:S01]  /*04f0*/  @P1 FMUL R8, R8, 0.25 ;  /* 0x3e80000008081820 */ /* 0x000fe20000400000 */
[----:B------:R-:W-:-:S03]  /*0500*/  @!P2 FMUL R10, R10, 16777216 ;  /* 0x4b8000000a0aa820 */ /* 0x000fc60000400000 */
[----:B------:R-:W-:Y:S01]  /*0510*/  @!P3 FMUL R8, R8, 16777216 ;  /* 0x4b8000000808b820 */ /* 0x000fe20000400000 */
[----:B0-----:R-:W-:-:S04]  /*0520*/  IMAD.WIDE R4, R5, 0x4, R2 ;  /* 0x0000000405047825 */ /* 0x001fc800078e0202 */
[----:B-1----:R-:W-:Y:S01]  /*0530*/  FMUL R2, R11, R10 ;  /* 0x0000000a0b027220 */ /* 0x002fe20000400000 */
[----:B--2---:R-:W-:Y:S01]  /*0540*/  FMUL R3, R9, R8 ;  /* 0x0000000809037220 */ /* 0x004fe20000400000 */
[----:B------:R-:W-:Y:S06]  /*0550*/  @P4 EXIT ;  /* 0x000000000000494d */ /* 0x000fec0003800000 */
[----:B------:R-:W-:Y:S01]  /*0560*/  STG.E.64 desc[UR4][R4.64], R2 ;  /* 0x0000000204007986 */ /* 0x000fe2000c101b04 */
[----:B------:R-:W-:Y:S05]  /*0570*/  EXIT ;  /* 0x000000000000794d */ /* 0x000fea0003800000 */
.L_x_0:
[----:B------:R-:W-:-:S00]  /*0580*/  BRA `(.L_x_0) ;  /* 0xfffffffc00fc7947 */ /* 0x000fc0000383ffff */
[----:B------:R-:W-:-:S00]  /*0590*/  NOP ;  /* 0x0000000000007918 */ /* 0x000fc00000000000 */
        /* <DEDUP_REMOVED lines=14> */
.L_x_1:


//--------------------- .nv.constant0.triton_poi_fused__softmax_1 --------------------------
	.section	.nv.constant0.triton_poi_fused__softmax_1,"a",@progbits
	.sectionflags	@""
	.align	4
.nv.constant0.triton_poi_fused__softmax_1:
	.zero		548
